//
// Generated by NVIDIA NVVM Compiler
//
// Compiler Build ID: CL-36424714
// Cuda compilation tools, release 13.0, V13.0.88
// Based on NVVM 20.0.0
//

.version 9.0
.target sm_100
.address_size 64

	// .globl	_Z6reducePdS_i
.extern .shared .align 16 .b8 subTotals[];

.visible .entry _Z6reducePdS_i(
	.param .u64 .ptr .align 1 _Z6reducePdS_i_param_0,
	.param .u64 .ptr .align 1 _Z6reducePdS_i_param_1,
	.param .u32 _Z6reducePdS_i_param_2
)
{
	.reg .pred 	%p<6>;
	.reg .b32 	%r<31>;
	.reg .b64 	%rd<9>;
	.reg .b64 	%fd<10>;

	ld.param.u64 	%rd1, [_Z6reducePdS_i_param_0];
	ld.param.u64 	%rd2, [_Z6reducePdS_i_param_1];
	ld.param.u32 	%r9, [_Z6reducePdS_i_param_2];
	mov.u32 	%r1, %ntid.x;
	mov.u32 	%r10, %ctaid.x;
	mov.u32 	%r2, %tid.x;
	mad.lo.s32 	%r3, %r1, %r10, %r2;
	setp.gt.s32 	%p1, %r3, 50000;
	@%p1 bra 	$L__BB0_9;
	cvta.to.global.u64 	%rd3, %rd1;
	shl.b32 	%r12, %r3, 1;
	mul.wide.s32 	%rd4, %r12, 8;
	add.s64 	%rd5, %rd3, %rd4;
	ld.global.f64 	%fd1, [%rd5];
	ld.global.f64 	%fd2, [%rd5+8];
	add.f64 	%fd3, %fd1, %fd2;
	mul.f64 	%fd4, %fd3, 0d3FE0000000000000;
	shl.b32 	%r13, %r2, 3;
	mov.u32 	%r14, subTotals;
	add.s32 	%r4, %r14, %r13;
	st.shared.f64 	[%r4], %fd4;
	bar.sync 	0;
	shr.u32 	%r15, %r1, 1;
	setp.lt.u32 	%p2, %r15, %r9;
	mov.b32 	%r30, 1;
	@%p2 bra 	$L__BB0_7;
	mov.b32 	%r29, 2;
$L__BB0_3:
	mov.u32 	%r5, %r29;
	add.s32 	%r17, %r5, -1;
	and.b32  	%r18, %r17, %r2;
	setp.ne.s32 	%p3, %r18, 0;
	@%p3 bra 	$L__BB0_5;
	ld.shared.f64 	%fd5, [%r4];
	shl.b32 	%r19, %r5, 2;
	add.s32 	%r20, %r4, %r19;
	ld.shared.f64 	%fd6, [%r20];
	add.f64 	%fd7, %fd5, %fd6;
	mul.f64 	%fd8, %fd7, 0d3FE0000000000000;
	st.shared.f64 	[%r4], %fd8;
$L__BB0_5:
	bar.sync 	0;
	shl.b32 	%r29, %r5, 1;
	add.s32 	%r21, %r29, -1;
	not.b32 	%r22, %r29;
	and.b32  	%r23, %r22, %r21;
	popc.b32 	%r24, %r23;
	shr.u32 	%r25, %r1, %r24;
	setp.ge.u32 	%p4, %r25, %r9;
	@%p4 bra 	$L__BB0_3;
	and.b32  	%r30, %r5, 2147483646;
$L__BB0_7:
	add.s32 	%r26, %r30, -1;
	and.b32  	%r27, %r26, %r2;
	setp.ne.s32 	%p5, %r27, 0;
	@%p5 bra 	$L__BB0_9;
	ld.shared.f64 	%fd9, [%r4];
	div.s32 	%r28, %r3, %r30;
	cvta.to.global.u64 	%rd6, %rd2;
	mul.wide.s32 	%rd7, %r28, 8;
	add.s64 	%rd8, %rd6, %rd7;
	st.global.f64 	[%rd8], %fd9;
$L__BB0_9:
	ret;

}


// ===== COMPILED SASS (sm_100) =====

	.target	sm_100

	.elftype	@"ET_EXEC"


//--------------------- .note.nv.tkinfo           --------------------------
	.section	.note.nv.tkinfo,"",@"SHT_NOTE"
	.sectionflags	@"SHF_NOTE_NV_TKINFO"
	.tkinfo
        /*0018*/ 	.word	0x00000002
        /*0030*/ 	.string	""
        /*0030*/ 	.string	"ptxas"
        /*0030*/ 	.string	"Cuda compilation tools, release 13.0, V13.0.88"
        /*0030*/ 	.string	"Build cuda_13.0.r13.0/compiler.36424714_0"
        /*0030*/ 	.string	"-arch sm_100 -m 64 "



//--------------------- .note.nv.cuinfo           --------------------------
	.section	.note.nv.cuinfo,"",@"SHT_NOTE"
	.sectionflags	@"SHF_NOTE_NV_CUINFO"
        /*0018*/ 	.short	0x0002
        /*001a*/ 	.short	0x0064
        /*001c*/ 	.short	0x0082
	.zero		2


//--------------------- .nv.info                  --------------------------
	.section	.nv.info,"",@"SHT_CUDA_INFO"
	.align	4


	//----- nvinfo : EIATTR_REGCOUNT
	.align		4
        /*0000*/ 	.byte	0x04, 0x2f
        /*0002*/ 	.short	(.L_1 - .L_0)
	.align		4
.L_0:
        /*0004*/ 	.word	index@(_Z6reducePdS_i)
        /*0008*/ 	.word	0x0000000e


	//----- nvinfo : EIATTR_FRAME_SIZE
	.align		4
.L_1:
        /*000c*/ 	.byte	0x04, 0x11
        /*000e*/ 	.short	(.L_3 - .L_2)
	.align		4
.L_2:
        /*0010*/ 	.word	index@(_Z6reducePdS_i)
        /*0014*/ 	.word	0x00000000


	//----- nvinfo : EIATTR_MIN_STACK_SIZE
	.align		4
.L_3:
        /*0018*/ 	.byte	0x04, 0x12
        /*001a*/ 	.short	(.L_5 - .L_4)
	.align		4
.L_4:
        /*001c*/ 	.word	index@(_Z6reducePdS_i)
        /*0020*/ 	.word	0x00000000
.L_5:


//--------------------- .nv.compat                --------------------------
	.section	.nv.compat,"",@"SHT_CUDA_COMPAT_INFO"
	.align	4
        /*0000*/ 	.byte	0x02, 0x09, 0x00, 0x00, 0x02, 0x02, 0x01, 0x00, 0x02, 0x05, 0x05, 0x00, 0x03, 0x07, 0x01, 0x01
        /*0010*/ 	.byte	0x02, 0x03, 0x00, 0x00, 0x02, 0x06, 0x01, 0x00, 0x04, 0x0b, 0x08, 0x00, 0x01, 0x00, 0x00, 0x00
        /*0020*/ 	.byte	0x00, 0x00, 0x00, 0x00


//--------------------- .nv.info._Z6reducePdS_i   --------------------------
	.section	.nv.info._Z6reducePdS_i,"",@"SHT_CUDA_INFO"
	.sectionflags	@""
	.align	4


	//----- nvinfo : EIATTR_CUDA_API_VERSION
	.align		4
        /*0000*/ 	.byte	0x04, 0x37
        /*0002*/ 	.short	(.L_7 - .L_6)
.L_6:
        /*0004*/ 	.word	0x00000082


	//----- nvinfo : EIATTR_KPARAM_INFO
	.align		4
.L_7:
        /*0008*/ 	.byte	0x04, 0x17
        /*000a*/ 	.short	(.L_9 - .L_8)
.L_8:
        /*000c*/ 	.word	0x00000000
        /*0010*/ 	.short	0x0002
        /*0012*/ 	.short	0x0010
        /*0014*/ 	.byte	0x00, 0xf0, 0x11, 0x00


	//----- nvinfo : EIATTR_KPARAM_INFO
	.align		4
.L_9:
        /*0018*/ 	.byte	0x04, 0x17
        /*001a*/ 	.short	(.L_11 - .L_10)
.L_10:
        /*001c*/ 	.word	0x00000000
        /*0020*/ 	.short	0x0001
        /*0022*/ 	.short	0x0008
        /*0024*/ 	.byte	0x00, 0xf5, 0x21, 0x00


	//----- nvinfo : EIATTR_KPARAM_INFO
	.align		4
.L_11:
        /*0028*/ 	.byte	0x04, 0x17
        /*002a*/ 	.short	(.L_13 - .L_12)
.L_12:
        /*002c*/ 	.word	0x00000000
        /*0030*/ 	.short	0x0000
        /*0032*/ 	.short	0x0000
        /*0034*/ 	.byte	0x00, 0xf5, 0x21, 0x00


	//----- nvinfo : EIATTR_SPARSE_MMA_MASK
	.align		4
.L_13:
        /*0038*/ 	.byte	0x03, 0x50
        /*003a*/ 	.short	0x0000


	//----- nvinfo : EIATTR_MAXREG_COUNT
	.align		4
        /*003c*/ 	.byte	0x03, 0x1b
        /*003e*/ 	.short	0x00ff


	//----- nvinfo : EIATTR_NUM_BARRIERS
	.align		4
        /*0040*/ 	.byte	0x02, 0x4c
        /*0042*/ 	.byte	0x01
	.zero		1


	//----- nvinfo : EIATTR_MERCURY_ISA_VERSION
	.align		4
        /*0044*/ 	.byte	0x03, 0x5f
        /*0046*/ 	.short	0x0101


	//----- nvinfo : EIATTR_VRC_CTA_INIT_COUNT
	.align		4
        /*0048*/ 	.byte	0x02, 0x4a
	.zero		1
	.zero		1


	//----- nvinfo : EIATTR_EXIT_INSTR_OFFSETS
	.align		4
        /*004c*/ 	.byte	0x04, 0x1c
        /*004e*/ 	.short	(.L_15 - .L_14)


	//   ....[0]....
.L_14:
        /*0050*/ 	.word	0x00000060


	//   ....[1]....
        /*0054*/ 	.word	0x00000310


	//   ....[2]....
        /*0058*/ 	.word	0x000004e0


	//----- nvinfo : EIATTR_CBANK_PARAM_SIZE
	.align		4
.L_15:
        /*005c*/ 	.byte	0x03, 0x19
        /*005e*/ 	.short	0x0014


	//----- nvinfo : EIATTR_PARAM_CBANK
	.align		4
        /*0060*/ 	.byte	0x04, 0x0a
        /*0062*/ 	.short	(.L_17 - .L_16)
	.align		4
.L_16:
        /*0064*/ 	.word	index@(.nv.constant0._Z6reducePdS_i)
        /*0068*/ 	.short	0x0380
        /*006a*/ 	.short	0x0014


	//----- nvinfo : EIATTR_SW_WAR
	.align		4
.L_17:
        /*006c*/ 	.byte	0x04, 0x36
        /*006e*/ 	.short	(.L_19 - .L_18)
.L_18:
        /*0070*/ 	.word	0x00000008
.L_19:


//--------------------- .nv.callgraph             --------------------------
	.section	.nv.callgraph,"",@"SHT_CUDA_CALLGRAPH"
	.align	4
	.sectionentsize	8
	.align		4
        /*0000*/ 	.word	0x00000000
	.align		4
        /*0004*/ 	.word	0xffffffff
	.align		4
        /*0008*/ 	.word	0x00000000
	.align		4
        /*000c*/ 	.word	0xfffffffe
	.align		4
        /*0010*/ 	.word	0x00000000
	.align		4
        /*0014*/ 	.word	0xfffffffd
	.align		4
        /*0018*/ 	.word	0x00000000
	.align		4
        /*001c*/ 	.word	0xfffffffc


//--------------------- .text._Z6reducePdS_i      --------------------------
	.section	.text._Z6reducePdS_i,"ax",@progbits
	.align	128
        .global         _Z6reducePdS_i
        .type           _Z6reducePdS_i,@function
        .size           _Z6reducePdS_i,(.L_x_3 - _Z6reducePdS_i)
        .other          _Z6reducePdS_i,@"STO_CUDA_ENTRY STV_DEFAULT"
_Z6reducePdS_i:
.text._Z6reducePdS_i:
[----:B------:R-:W-:Y:S01]  /*0000*/  LDC R1, c[0x0][0x37c] ;  /* 0x0000df00ff017b82 */ /* 0x000fe20000000800 */
[----:B------:R-:W0:Y:S07]  /*0010*/  S2R R2, SR_TID.X ;  /* 0x0000000000027919 */ /* 0x000e2e0000002100 */
[----:B------:R-:W0:Y:S08]  /*0020*/  S2UR UR4, SR_CTAID.X ;  /* 0x00000000000479c3 */ /* 0x000e300000002500 */
[----:B------:R-:W0:Y:S02]  /*0030*/  LDC R3, c[0x0][0x360] ;  /* 0x0000d800ff037b82 */ /* 0x000e240000000800 */
[----:B0-----:R-:W-:-:S05]  /*0040*/  IMAD R0, R3, UR4, R2 ;  /* 0x0000000403007c24 */ /* 0x001fca000f8e0202 */
[----:B------:R-:W-:-:S13]  /*0050*/  ISETP.GT.AND P0, PT, R0, 0xc350, PT ;  /* 0x0000c3500000780c */ /* 0x000fda0003f04270 */
[----:B------:R-:W-:Y:S05]  /*0060*/  @P0 EXIT ;  /* 0x000000000000094d */ /* 0x000fea0003800000 */
[----:B------:R-:W0:Y:S01]  /*0070*/  LDC.64 R6, c[0x0][0x380] ;  /* 0x0000e000ff067b82 */ /* 0x000e220000000a00 */
[----:B------:R-:W1:Y:S01]  /*0080*/  LDCU.64 UR6, c[0x0][0x358] ;  /* 0x00006b00ff0677ac */ /* 0x000e620008000a00 */
[----:B------:R-:W-:-:S04]  /*0090*/  IMAD.SHL.U32 R5, R0, 0x2, RZ ;  /* 0x0000000200057824 */ /* 0x000fc800078e00ff */
[----:B0-----:R-:W-:-:S05]  /*00a0*/  IMAD.WIDE R6, R5, 0x8, R6 ;  /* 0x0000000805067825 */ /* 0x001fca00078e0206 */
[----:B-1----:R-:W2:Y:S04]  /*00b0*/  LDG.E.64 R4, desc[UR6][R6.64] ;  /* 0x0000000606047981 */ /* 0x002ea8000c1e1b00 */
[----:B------:R-:W2:Y:S01]  /*00c0*/  LDG.E.64 R8, desc[UR6][R6.64+0x8] ;  /* 0x0000080606087981 */ /* 0x000ea2000c1e1b00 */
[----:B------:R-:W0:Y:S01]  /*00d0*/  S2UR UR5, SR_CgaCtaId ;  /* 0x00000000000579c3 */ /* 0x000e220000008800 */
[----:B------:R-:W-:Y:S02]  /*00e0*/  UMOV UR4, 0x400 ;  /* 0x0000040000047882 */ /* 0x000fe40000000000 */
[----:B0-----:R-:W-:Y:S01]  /*00f0*/  ULEA UR4, UR5, UR4, 0x18 ;  /* 0x0000000405047291 */ /* 0x001fe2000f8ec0ff */
[----:B------:R-:W0:Y:S01]  /*0100*/  LDCU UR5, c[0x0][0x390] ;  /* 0x00007200ff0577ac */ /* 0x000e220008000800 */
[----:B--2---:R-:W-:-:S08]  /*0110*/  DADD R4, R4, R8 ;  /* 0x0000000004047229 */ /* 0x004fd00000000008 */
[----:B------:R-:W-:Y:S01]  /*0120*/  DMUL R8, R4, 0.5 ;  /* 0x3fe0000004087828 */ /* 0x000fe20000000000 */
[----:B------:R-:W-:Y:S02]  /*0130*/  SHF.R.U32.HI R5, RZ, 0x1, R3 ;  /* 0x00000001ff057819 */ /* 0x000fe40000011603 */
[----:B------:R-:W-:Y:S02]  /*0140*/  LEA R4, R2, UR4, 0x3 ;  /* 0x0000000402047c11 */ /* 0x000fe4000f8e18ff */
[----:B0-----:R-:W-:Y:S01]  /*0150*/  ISETP.GE.U32.AND P0, PT, R5, UR5, PT ;  /* 0x0000000505007c0c */ /* 0x001fe2000bf06070 */
[----:B------:R-:W-:Y:S02]  /*0160*/  IMAD.MOV.U32 R5, RZ, RZ, 0x1 ;  /* 0x00000001ff057424 */ /* 0x000fe400078e00ff */
[----:B------:R0:W-:Y:S01]  /*0170*/  STS.64 [R4], R8 ;  /* 0x0000000804007388 */ /* 0x0001e20000000a00 */
[----:B------:R-:W-:Y:S09]  /*0180*/  BAR.SYNC.DEFER_BLOCKING 0x0 ;  /* 0x0000000000007b1d */ /* 0x000ff20000010000 */
[----:B------:R-:W-:Y:S05]  /*0190*/  @!P0 BRA `(.L_x_0) ;  /* 0x0000000000548947 */ /* 0x000fea0003800000 */
[----:B------:R-:W-:Y:S01]  /*01a0*/  IMAD.MOV.U32 R5, RZ, RZ, 0x2 ;  /* 0x00000002ff057424 */ /* 0x000fe200078e00ff */
[----:B------:R-:W1:Y:S01]  /*01b0*/  LDCU UR4, c[0x0][0x390] ;  /* 0x00007200ff0477ac */ /* 0x000e620008000800 */
[----:B------:R-:W-:-:S05]  /*01c0*/  NOP ;  /* 0x0000000000007918 */ /* 0x000fca0000000000 */
.L_x_1:
[----:B------:R-:W-:Y:S02]  /*01d0*/  VIADD R7, R5, 0xffffffff ;  /* 0xffffffff05077836 */ /* 0x000fe40000000000 */
[----:B------:R-:W-:-:S03]  /*01e0*/  IMAD.MOV.U32 R11, RZ, RZ, R5 ;  /* 0x000000ffff0b7224 */ /* 0x000fc600078e0005 */
[----:B------:R-:W-:-:S13]  /*01f0*/  LOP3.LUT P0, RZ, R7, R2, RZ, 0xc0, !PT ;  /* 0x0000000207ff7212 */ /* 0x000fda000780c0ff */
[C---:B0-----:R-:W-:Y:S01]  /*0200*/  @!P0 LEA R8, R5.reuse, R4, 0x2 ;  /* 0x0000000405088211 */ /* 0x041fe200078e10ff */
[----:B------:R-:W-:Y:S01]  /*0210*/  @!P0 LDS.64 R6, [R4] ;  /* 0x0000000004068984 */ /* 0x000fe20000000a00 */
[----:B------:R-:W-:-:S04]  /*0220*/  IMAD.SHL.U32 R5, R5, 0x2, RZ ;  /* 0x0000000205057824 */ /* 0x000fc800078e00ff */
[----:B------:R-:W0:Y:S01]  /*0230*/  @!P0 LDS.64 R8, [R8] ;  /* 0x0000000008088984 */ /* 0x000e220000000a00 */
[----:B------:R-:W-:-:S05]  /*0240*/  VIADD R10, R5, 0xffffffff ;  /* 0xffffffff050a7836 */ /* 0x000fca0000000000 */
[----:B------:R-:W-:-:S06]  /*0250*/  LOP3.LUT R10, R5, R10, RZ, 0xc, !PT ;  /* 0x0000000a050a7212 */ /* 0x000fcc00078e0cff */
[----:B------:R-:W2:Y:S01]  /*0260*/  POPC R10, R10 ;  /* 0x0000000a000a7309 */ /* 0x000ea20000000000 */
[----:B0-----:R-:W-:Y:S01]  /*0270*/  @!P0 DADD R6, R6, R8 ;  /* 0x0000000006068229 */ /* 0x001fe20000000008 */
[----:B--2---:R-:W-:-:S07]  /*0280*/  SHF.R.U32.HI R9, RZ, R10, R3 ;  /* 0x0000000aff097219 */ /* 0x004fce0000011603 */
[----:B------:R-:W-:-:S07]  /*0290*/  @!P0 DMUL R6, R6, 0.5 ;  /* 0x3fe0000006068828 */ /* 0x000fce0000000000 */
[----:B------:R2:W-:Y:S01]  /*02a0*/  @!P0 STS.64 [R4], R6 ;  /* 0x0000000604008388 */ /* 0x0005e20000000a00 */
[----:B------:R-:W-:Y:S01]  /*02b0*/  BAR.SYNC.DEFER_BLOCKING 0x0 ;  /* 0x0000000000007b1d */ /* 0x000fe20000010000 */
[----:B-1----:R-:W-:-:S13]  /*02c0*/  ISETP.GE.U32.AND P0, PT, R9, UR4, PT ;  /* 0x0000000409007c0c */ /* 0x002fda000bf06070 */
[----:B--2---:R-:W-:Y:S05]  /*02d0*/  @P0 BRA `(.L_x_1) ;  /* 0xfffffffc00bc0947 */ /* 0x004fea000383ffff */
[----:B------:R-:W-:-:S07]  /*02e0*/  LOP3.LUT R5, R11, 0x7ffffffe, RZ, 0xc0, !PT ;  /* 0x7ffffffe0b057812 */ /* 0x000fce00078ec0ff */
.L_x_0:
[----:B------:R-:W-:-:S04]  /*02f0*/  IADD3 R3, PT, PT, R5, -0x1, RZ ;  /* 0xffffffff05037810 */ /* 0x000fc80007ffe0ff */
[----:B------:R-:W-:-:S13]  /*0300*/  LOP3.LUT P0, RZ, R3, R2, RZ, 0xc0, !PT ;  /* 0x0000000203ff7212 */ /* 0x000fda000780c0ff */
[----:B------:R-:W-:Y:S05]  /*0310*/  @P0 EXIT ;  /* 0x000000000000094d */ /* 0x000fea0003800000 */
[-C--:B------:R-:W-:Y:S02]  /*0320*/  IABS R7, R5.reuse ;  /* 0x0000000500077213 */ /* 0x080fe40000000000 */
[----:B------:R-:W-:Y:S02]  /*0330*/  IABS R10, R0 ;  /* 0x00000000000a7213 */ /* 0x000fe40000000000 */
[----:B------:R-:W1:Y:S01]  /*0340*/  I2F.RP R6, R7 ;  /* 0x0000000700067306 */ /* 0x000e620000209400 */
[----:B------:R-:W-:-:S04]  /*0350*/  LOP3.LUT R0, R0, R5, RZ, 0x3c, !PT ;  /* 0x0000000500007212 */ /* 0x000fc800078e3cff */
[----:B------:R-:W-:-:S03]  /*0360*/  ISETP.GE.AND P1, PT, R0, RZ, PT ;  /* 0x000000ff0000720c */ /* 0x000fc60003f26270 */
[----:B-1----:R-:W1:Y:S02]  /*0370*/  MUFU.RCP R6, R6 ;  /* 0x0000000600067308 */ /* 0x002e640000001000 */
[----:B-1----:R-:W-:-:S06]  /*0380*/  VIADD R2, R6, 0xffffffe ;  /* 0x0ffffffe06027836 */ /* 0x002fcc0000000000 */
[----:B------:R1:W0:Y:S02]  /*0390*/  F2I.FTZ.U32.TRUNC.NTZ R3, R2 ;  /* 0x0000000200037305 */ /* 0x000224000021f000 */
[----:B-1----:R-:W-:Y:S02]  /*03a0*/  IMAD.MOV.U32 R2, RZ, RZ, RZ ;  /* 0x000000ffff027224 */ /* 0x002fe400078e00ff */
[----:B0-----:R-:W-:-:S04]  /*03b0*/  IMAD.MOV R8, RZ, RZ, -R3 ;  /* 0x000000ffff087224 */ /* 0x001fc800078e0a03 */
[----:B------:R-:W-:Y:S01]  /*03c0*/  IMAD R9, R8, R7, RZ ;  /* 0x0000000708097224 */ /* 0x000fe200078e02ff */
[----:B------:R-:W-:-:S03]  /*03d0*/  IABS R8, R5 ;  /* 0x0000000500087213 */ /* 0x000fc60000000000 */
[----:B------:R-:W-:Y:S01]  /*03e0*/  IMAD.HI.U32 R3, R3, R9, R2 ;  /* 0x0000000903037227 */ /* 0x000fe200078e0002 */
[----:B------:R-:W-:-:S05]  /*03f0*/  IADD3 R9, PT, PT, RZ, -R8, RZ ;  /* 0x80000008ff097210 */ /* 0x000fca0007ffe0ff */
[----:B------:R-:W-:Y:S02]  /*0400*/  IMAD.HI.U32 R8, R3, R10, RZ ;  /* 0x0000000a03087227 */ /* 0x000fe400078e00ff */
[----:B------:R0:W1:Y:S02]  /*0410*/  LDS.64 R2, [R4] ;  /* 0x0000000004027984 */ /* 0x0000640000000a00 */
[----:B------:R-:W-:-:S05]  /*0420*/  IMAD R6, R8, R9, R10 ;  /* 0x0000000908067224 */ /* 0x000fca00078e020a */
[----:B------:R-:W-:-:S13]  /*0430*/  ISETP.GT.U32.AND P2, PT, R7, R6, PT ;  /* 0x000000060700720c */ /* 0x000fda0003f44070 */
[----:B------:R-:W-:Y:S02]  /*0440*/  @!P2 IMAD.IADD R6, R6, 0x1, -R7 ;  /* 0x000000010606a824 */ /* 0x000fe400078e0a07 */
[----:B------:R-:W-:Y:S01]  /*0450*/  @!P2 VIADD R8, R8, 0x1 ;  /* 0x000000010808a836 */ /* 0x000fe20000000000 */
[----:B------:R-:W-:Y:S02]  /*0460*/  ISETP.NE.AND P2, PT, R5, RZ, PT ;  /* 0x000000ff0500720c */ /* 0x000fe40003f45270 */
[----:B------:R-:W-:Y:S02]  /*0470*/  ISETP.GE.U32.AND P0, PT, R6, R7, PT ;  /* 0x000000070600720c */ /* 0x000fe40003f06070 */
[----:B------:R-:W0:Y:S11]  /*0480*/  LDC.64 R6, c[0x0][0x388] ;  /* 0x0000e200ff067b82 */ /* 0x000e360000000a00 */
[----:B------:R-:W-:-:S05]  /*0490*/  @P0 IADD3 R8, PT, PT, R8, 0x1, RZ ;  /* 0x0000000108080810 */ /* 0x000fca0007ffe0ff */
[----:B------:R-:W-:Y:S01]  /*04a0*/  @!P1 IMAD.MOV R8, RZ, RZ, -R8 ;  /* 0x000000ffff089224 */ /* 0x000fe200078e0a08 */
[----:B------:R-:W-:-:S05]  /*04b0*/  @!P2 LOP3.LUT R8, RZ, R5, RZ, 0x33, !PT ;  /* 0x00000005ff08a212 */ /* 0x000fca00078e33ff */
[----:B0-----:R-:W-:-:S05]  /*04c0*/  IMAD.WIDE R4, R8, 0x8, R6 ;  /* 0x0000000808047825 */ /* 0x001fca00078e0206 */
[----:B-1----:R-:W-:Y:S01]  /*04d0*/  STG.E.64 desc[UR6][R4.64], R2 ;  /* 0x0000000204007986 */ /* 0x002fe2000c101b06 */
[----:B------:R-:W-:Y:S05]  /*04e0*/  EXIT ;  /* 0x000000000000794d */ /* 0x000fea0003800000 */
.L_x_2:
[----:B------:R-:W-:-:S00]  /*04f0*/  BRA `(.L_x_2) ;  /* 0xfffffffc00fc7947 */ /* 0x000fc0000383ffff */
[----:B------:R-:W-:-:S00]  /*0500*/  NOP ;  /* 0x0000000000007918 */ /* 0x000fc00000000000 */
[----:B------:R-:W-:-:S00]  /*0510*/  NOP ;  /* 0x0000000000007918 */ /* 0x000fc00000000000 */
[----:B------:R-:W-:-:S00]  /*0520*/  NOP ;  /* 0x0000000000007918 */ /* 0x000fc00000000000 */
[----:B------:R-:W-:-:S00]  /*0530*/  NOP ;  /* 0x0000000000007918 */ /* 0x000fc00000000000 */
[----:B------:R-:W-:-:S00]  /*0540*/  NOP ;  /* 0x0000000000007918 */ /* 0x000fc00000000000 */
[----:B------:R-:W-:-:S00]  /*0550*/  NOP ;  /* 0x0000000000007918 */ /* 0x000fc00000000000 */
[----:B------:R-:W-:-:S00]  /*0560*/  NOP ;  /* 0x0000000000007918 */ /* 0x000fc00000000000 */
[----:B------:R-:W-:-:S00]  /*0570*/  NOP ;  /* 0x0000000000007918 */ /* 0x000fc00000000000 */
.L_x_3:


//--------------------- .nv.shared._Z6reducePdS_i --------------------------
	.section	.nv.shared._Z6reducePdS_i,"aw",@nobits
	.sectionflags	@""
	.align	16
	.zero		1024


//--------------------- .nv.shared.reserved.0     --------------------------
	.section	.nv.shared.reserved.0,"aw",@nobits
	.weak		__nv_reservedSMEM_offset_0_alias
	.size		__nv_reservedSMEM_offset_0_alias, 0, 64
	.other		__nv_reservedSMEM_offset_0_alias,@"STO_CUDA_RESERVED_SHARED STV_DEFAULT"
__nv_reservedSMEM_offset_0_alias:
	.zero		0
	.zero		64


//--------------------- .nv.constant0._Z6reducePdS_i --------------------------
	.section	.nv.constant0._Z6reducePdS_i,"a",@progbits
	.sectionflags	@""
	.align	4
.nv.constant0._Z6reducePdS_i:
	.zero		916


//--------------------- SYMBOLS --------------------------

	.type		.nv.reservedSmem.offset0,@object
	.size		.nv.reservedSmem.offset0,0x4
	.type		.nv.reservedSmem.cap,@object
	.size		.nv.reservedSmem.cap,0x4
